//
// Generated by NVIDIA NVVM Compiler
//
// Compiler Build ID: CL-36424714
// Cuda compilation tools, release 13.0, V13.0.88
// Based on NVVM 20.0.0
//

.version 9.0
.target sm_100
.address_size 64

	// .globl	_Z12daxpy_kerneldPKdPdi

.visible .entry _Z12daxpy_kerneldPKdPdi(
	.param .f64 _Z12daxpy_kerneldPKdPdi_param_0,
	.param .u64 .ptr .align 1 _Z12daxpy_kerneldPKdPdi_param_1,
	.param .u64 .ptr .align 1 _Z12daxpy_kerneldPKdPdi_param_2,
	.param .u32 _Z12daxpy_kerneldPKdPdi_param_3
)
{
	.reg .pred 	%p<2>;
	.reg .b32 	%r<6>;
	.reg .b64 	%rd<8>;
	.reg .b64 	%fd<5>;

	ld.param.f64 	%fd1, [_Z12daxpy_kerneldPKdPdi_param_0];
	ld.param.u64 	%rd1, [_Z12daxpy_kerneldPKdPdi_param_1];
	ld.param.u64 	%rd2, [_Z12daxpy_kerneldPKdPdi_param_2];
	ld.param.u32 	%r2, [_Z12daxpy_kerneldPKdPdi_param_3];
	mov.u32 	%r3, %ctaid.x;
	mov.u32 	%r4, %ntid.x;
	mov.u32 	%r5, %tid.x;
	mad.lo.s32 	%r1, %r3, %r4, %r5;
	setp.ge.s32 	%p1, %r1, %r2;
	@%p1 bra 	$L__BB0_2;
	cvta.to.global.u64 	%rd3, %rd1;
	cvta.to.global.u64 	%rd4, %rd2;
	mul.wide.s32 	%rd5, %r1, 8;
	add.s64 	%rd6, %rd3, %rd5;
	ld.global.f64 	%fd2, [%rd6];
	add.s64 	%rd7, %rd4, %rd5;
	ld.global.f64 	%fd3, [%rd7];
	fma.rn.f64 	%fd4, %fd1, %fd2, %fd3;
	st.global.f64 	[%rd7], %fd4;
$L__BB0_2:
	ret;

}


// ===== COMPILED SASS (sm_100) =====

	.target	sm_100

	.elftype	@"ET_EXEC"


//--------------------- .note.nv.tkinfo           --------------------------
	.section	.note.nv.tkinfo,"",@"SHT_NOTE"
	.sectionflags	@"SHF_NOTE_NV_TKINFO"
	.tkinfo
        /*0018*/ 	.word	0x00000002
        /*0030*/ 	.string	""
        /*0030*/ 	.string	"ptxas"
        /*0030*/ 	.string	"Cuda compilation tools, release 13.0, V13.0.88"
        /*0030*/ 	.string	"Build cuda_13.0.r13.0/compiler.36424714_0"
        /*0030*/ 	.string	"-arch sm_100 -m 64 "



//--------------------- .note.nv.cuinfo           --------------------------
	.section	.note.nv.cuinfo,"",@"SHT_NOTE"
	.sectionflags	@"SHF_NOTE_NV_CUINFO"
        /*0018*/ 	.short	0x0002
        /*001a*/ 	.short	0x0064
        /*001c*/ 	.short	0x0082
	.zero		2


//--------------------- .nv.info                  --------------------------
	.section	.nv.info,"",@"SHT_CUDA_INFO"
	.align	4


	//----- nvinfo : EIATTR_REGCOUNT
	.align		4
        /*0000*/ 	.byte	0x04, 0x2f
        /*0002*/ 	.short	(.L_1 - .L_0)
	.align		4
.L_0:
        /*0004*/ 	.word	index@(_Z12daxpy_kerneldPKdPdi)
        /*0008*/ 	.word	0x0000000c


	//----- nvinfo : EIATTR_FRAME_SIZE
	.align		4
.L_1:
        /*000c*/ 	.byte	0x04, 0x11
        /*000e*/ 	.short	(.L_3 - .L_2)
	.align		4
.L_2:
        /*0010*/ 	.word	index@(_Z12daxpy_kerneldPKdPdi)
        /*0014*/ 	.word	0x00000000


	//----- nvinfo : EIATTR_MIN_STACK_SIZE
	.align		4
.L_3:
        /*0018*/ 	.byte	0x04, 0x12
        /*001a*/ 	.short	(.L_5 - .L_4)
	.align		4
.L_4:
        /*001c*/ 	.word	index@(_Z12daxpy_kerneldPKdPdi)
        /*0020*/ 	.word	0x00000000
.L_5:


//--------------------- .nv.compat                --------------------------
	.section	.nv.compat,"",@"SHT_CUDA_COMPAT_INFO"
	.align	4
        /*0000*/ 	.byte	0x02, 0x09, 0x00, 0x00, 0x02, 0x02, 0x01, 0x00, 0x02, 0x05, 0x05, 0x00, 0x03, 0x07, 0x01, 0x01
        /*0010*/ 	.byte	0x02, 0x03, 0x00, 0x00, 0x02, 0x06, 0x01, 0x00, 0x04, 0x0b, 0x08, 0x00, 0x01, 0x00, 0x00, 0x00
        /*0020*/ 	.byte	0x00, 0x00, 0x00, 0x00


//--------------------- .nv.info._Z12daxpy_kerneldPKdPdi --------------------------
	.section	.nv.info._Z12daxpy_kerneldPKdPdi,"",@"SHT_CUDA_INFO"
	.sectionflags	@""
	.align	4


	//----- nvinfo : EIATTR_CUDA_API_VERSION
	.align		4
        /*0000*/ 	.byte	0x04, 0x37
        /*0002*/ 	.short	(.L_7 - .L_6)
.L_6:
        /*0004*/ 	.word	0x00000082


	//----- nvinfo : EIATTR_KPARAM_INFO
	.align		4
.L_7:
        /*0008*/ 	.byte	0x04, 0x17
        /*000a*/ 	.short	(.L_9 - .L_8)
.L_8:
        /*000c*/ 	.word	0x00000000
        /*0010*/ 	.short	0x0003
        /*0012*/ 	.short	0x0018
        /*0014*/ 	.byte	0x00, 0xf0, 0x11, 0x00


	//----- nvinfo : EIATTR_KPARAM_INFO
	.align		4
.L_9:
        /*0018*/ 	.byte	0x04, 0x17
        /*001a*/ 	.short	(.L_11 - .L_10)
.L_10:
        /*001c*/ 	.word	0x00000000
        /*0020*/ 	.short	0x0002
        /*0022*/ 	.short	0x0010
        /*0024*/ 	.byte	0x00, 0xf5, 0x21, 0x00


	//----- nvinfo : EIATTR_KPARAM_INFO
	.align		4
.L_11:
        /*0028*/ 	.byte	0x04, 0x17
        /*002a*/ 	.short	(.L_13 - .L_12)
.L_12:
        /*002c*/ 	.word	0x00000000
        /*0030*/ 	.short	0x0001
        /*0032*/ 	.short	0x0008
        /*0034*/ 	.byte	0x00, 0xf5, 0x21, 0x00


	//----- nvinfo : EIATTR_KPARAM_INFO
	.align		4
.L_13:
        /*0038*/ 	.byte	0x04, 0x17
        /*003a*/ 	.short	(.L_15 - .L_14)
.L_14:
        /*003c*/ 	.word	0x00000000
        /*0040*/ 	.short	0x0000
        /*0042*/ 	.short	0x0000
        /*0044*/ 	.byte	0x00, 0xf0, 0x21, 0x00


	//----- nvinfo : EIATTR_SPARSE_MMA_MASK
	.align		4
.L_15:
        /*0048*/ 	.byte	0x03, 0x50
        /*004a*/ 	.short	0x0000


	//----- nvinfo : EIATTR_MAXREG_COUNT
	.align		4
        /*004c*/ 	.byte	0x03, 0x1b
        /*004e*/ 	.short	0x00ff


	//----- nvinfo : EIATTR_MERCURY_ISA_VERSION
	.align		4
        /*0050*/ 	.byte	0x03, 0x5f
        /*0052*/ 	.short	0x0101


	//----- nvinfo : EIATTR_VRC_CTA_INIT_COUNT
	.align		4
        /*0054*/ 	.byte	0x02, 0x4a
	.zero		1
	.zero		1


	//----- nvinfo : EIATTR_EXIT_INSTR_OFFSETS
	.align		4
        /*0058*/ 	.byte	0x04, 0x1c
        /*005a*/ 	.short	(.L_17 - .L_16)


	//   ....[0]....
.L_16:
        /*005c*/ 	.word	0x00000070


	//   ....[1]....
        /*0060*/ 	.word	0x00000120


	//----- nvinfo : EIATTR_CBANK_PARAM_SIZE
	.align		4
.L_17:
        /*0064*/ 	.byte	0x03, 0x19
        /*0066*/ 	.short	0x001c


	//----- nvinfo : EIATTR_PARAM_CBANK
	.align		4
        /*0068*/ 	.byte	0x04, 0x0a
        /*006a*/ 	.short	(.L_19 - .L_18)
	.align		4
.L_18:
        /*006c*/ 	.word	index@(.nv.constant0._Z12daxpy_kerneldPKdPdi)
        /*0070*/ 	.short	0x0380
        /*0072*/ 	.short	0x001c


	//----- nvinfo : EIATTR_SW_WAR
	.align		4
.L_19:
        /*0074*/ 	.byte	0x04, 0x36
        /*0076*/ 	.short	(.L_21 - .L_20)
.L_20:
        /*0078*/ 	.word	0x00000008
.L_21:


//--------------------- .nv.callgraph             --------------------------
	.section	.nv.callgraph,"",@"SHT_CUDA_CALLGRAPH"
	.align	4
	.sectionentsize	8
	.align		4
        /*0000*/ 	.word	0x00000000
	.align		4
        /*0004*/ 	.word	0xffffffff
	.align		4
        /*0008*/ 	.word	0x00000000
	.align		4
        /*000c*/ 	.word	0xfffffffe
	.align		4
        /*0010*/ 	.word	0x00000000
	.align		4
        /*0014*/ 	.word	0xfffffffd
	.align		4
        /*0018*/ 	.word	0x00000000
	.align		4
        /*001c*/ 	.word	0xfffffffc


//--------------------- .text._Z12daxpy_kerneldPKdPdi --------------------------
	.section	.text._Z12daxpy_kerneldPKdPdi,"ax",@progbits
	.align	128
        .global         _Z12daxpy_kerneldPKdPdi
        .type           _Z12daxpy_kerneldPKdPdi,@function
        .size           _Z12daxpy_kerneldPKdPdi,(.L_x_1 - _Z12daxpy_kerneldPKdPdi)
        .other          _Z12daxpy_kerneldPKdPdi,@"STO_CUDA_ENTRY STV_DEFAULT"
_Z12daxpy_kerneldPKdPdi:
.text._Z12daxpy_kerneldPKdPdi:
[----:B------:R-:W-:Y:S01]  /*0000*/  LDC R1, c[0x0][0x37c] ;  /* 0x0000df00ff017b82 */ /* 0x000fe20000000800 */
[----:B------:R-:W0:Y:S07]  /*0010*/  S2R R0, SR_TID.X ;  /* 0x0000000000007919 */ /* 0x000e2e0000002100 */
[----:B------:R-:W0:Y:S01]  /*0020*/  S2UR UR4, SR_CTAID.X ;  /* 0x00000000000479c3 */ /* 0x000e220000002500 */
[----:B------:R-:W1:Y:S07]  /*0030*/  LDCU UR5, c[0x0][0x398] ;  /* 0x00007300ff0577ac */ /* 0x000e6e0008000800 */
[----:B------:R-:W0:Y:S02]  /*0040*/  LDC R7, c[0x0][0x360] ;  /* 0x0000d800ff077b82 */ /* 0x000e240000000800 */
[----:B0-----:R-:W-:-:S05]  /*0050*/  IMAD R7, R7, UR4, R0 ;  /* 0x0000000407077c24 */ /* 0x001fca000f8e0200 */
[----:B-1----:R-:W-:-:S13]  /*0060*/  ISETP.GE.AND P0, PT, R7, UR5, PT ;  /* 0x0000000507007c0c */ /* 0x002fda000bf06270 */
[----:B------:R-:W-:Y:S05]  /*0070*/  @P0 EXIT ;  /* 0x000000000000094d */ /* 0x000fea0003800000 */
[----:B------:R-:W0:Y:S01]  /*0080*/  LDC.64 R2, c[0x0][0x388] ;  /* 0x0000e200ff027b82 */ /* 0x000e220000000a00 */
[----:B------:R-:W1:Y:S07]  /*0090*/  LDCU.64 UR4, c[0x0][0x358] ;  /* 0x00006b00ff0477ac */ /* 0x000e6e0008000a00 */
[----:B------:R-:W2:Y:S08]  /*00a0*/  LDC.64 R4, c[0x0][0x390] ;  /* 0x0000e400ff047b82 */ /* 0x000eb00000000a00 */
[----:B------:R-:W3:Y:S01]  /*00b0*/  LDC.64 R8, c[0x0][0x380] ;  /* 0x0000e000ff087b82 */ /* 0x000ee20000000a00 */
[----:B0-----:R-:W-:-:S06]  /*00c0*/  IMAD.WIDE R2, R7, 0x8, R2 ;  /* 0x0000000807027825 */ /* 0x001fcc00078e0202 */
[----:B-1----:R-:W3:Y:S01]  /*00d0*/  LDG.E.64 R2, desc[UR4][R2.64] ;  /* 0x0000000402027981 */ /* 0x002ee2000c1e1b00 */
[----:B--2---:R-:W-:-:S05]  /*00e0*/  IMAD.WIDE R4, R7, 0x8, R4 ;  /* 0x0000000807047825 */ /* 0x004fca00078e0204 */
[----:B------:R-:W3:Y:S02]  /*00f0*/  LDG.E.64 R6, desc[UR4][R4.64] ;  /* 0x0000000404067981 */ /* 0x000ee4000c1e1b00 */
[----:B---3--:R-:W-:-:S07]  /*0100*/  DFMA R6, R2, R8, R6 ;  /* 0x000000080206722b */ /* 0x008fce0000000006 */
[----:B------:R-:W-:Y:S01]  /*0110*/  STG.E.64 desc[UR4][R4.64], R6 ;  /* 0x0000000604007986 */ /* 0x000fe2000c101b04 */
[----:B------:R-:W-:Y:S05]  /*0120*/  EXIT ;  /* 0x000000000000794d */ /* 0x000fea0003800000 */
.L_x_0:
[----:B------:R-:W-:-:S00]  /*0130*/  BRA `(.L_x_0) ;  /* 0xfffffffc00fc7947 */ /* 0x000fc0000383ffff */
[----:B------:R-:W-:-:S00]  /*0140*/  NOP ;  /* 0x0000000000007918 */ /* 0x000fc00000000000 */
        /* <DEDUP_REMOVED lines=11> */
.L_x_1:


//--------------------- .nv.shared.reserved.0     --------------------------
	.section	.nv.shared.reserved.0,"aw",@nobits
	.weak		__nv_reservedSMEM_offset_0_alias
	.size		__nv_reservedSMEM_offset_0_alias, 0, 64
	.other		__nv_reservedSMEM_offset_0_alias,@"STO_CUDA_RESERVED_SHARED STV_DEFAULT"
__nv_reservedSMEM_offset_0_alias:
	.zero		0
	.zero		64


//--------------------- .nv.constant0._Z12daxpy_kerneldPKdPdi --------------------------
	.section	.nv.constant0._Z12daxpy_kerneldPKdPdi,"a",@progbits
	.sectionflags	@""
	.align	4
.nv.constant0._Z12daxpy_kerneldPKdPdi:
	.zero		924


//--------------------- SYMBOLS --------------------------

	.type		.nv.reservedSmem.offset0,@object
	.size		.nv.reservedSmem.offset0,0x4
